//
// Generated by NVIDIA NVVM Compiler
//
// Compiler Build ID: CL-36424714
// Cuda compilation tools, release 13.0, V13.0.88
// Based on NVVM 20.0.0
//

.version 9.0
.target sm_100
.address_size 64

	// .globl	_Z18init_random_statesP17curandStateXORWOWiy
.global .align 4 .b8 precalc_xorwow_matrix[102400];
.global .align 4 .b8 precalc_xorwow_offset_matrix[102400];
.global .align 4 .b8 mrg32k3aM1[2304];
.global .align 4 .b8 mrg32k3aM2[2304];
.global .align 4 .b8 mrg32k3aM1SubSeq[2016];
.global .align 4 .b8 mrg32k3aM2SubSeq[2016];
.global .align 4 .b8 mrg32k3aM1Seq[2304];
.global .align 4 .b8 mrg32k3aM2Seq[2304];
.const .align 8 .b8 __cr_lgamma_table[72];

.visible .entry _Z18init_random_statesP17curandStateXORWOWiy(
	.param .u64 .ptr .align 1 _Z18init_random_statesP17curandStateXORWOWiy_param_0,
	.param .u32 _Z18init_random_statesP17curandStateXORWOWiy_param_1,
	.param .u64 _Z18init_random_statesP17curandStateXORWOWiy_param_2
)
{
	.reg .pred 	%p<2>;
	.reg .b32 	%r<20>;
	.reg .b64 	%rd<9>;

	ld.param.u64 	%rd1, [_Z18init_random_statesP17curandStateXORWOWiy_param_0];
	ld.param.u32 	%r2, [_Z18init_random_statesP17curandStateXORWOWiy_param_1];
	ld.param.u64 	%rd2, [_Z18init_random_statesP17curandStateXORWOWiy_param_2];
	mov.u32 	%r3, %ctaid.x;
	mov.u32 	%r4, %ntid.x;
	mov.u32 	%r5, %tid.x;
	mad.lo.s32 	%r1, %r3, %r4, %r5;
	setp.ge.s32 	%p1, %r1, %r2;
	@%p1 bra 	$L__BB0_2;
	cvta.to.global.u64 	%rd3, %rd1;
	cvt.s64.s32 	%rd4, %r1;
	add.s64 	%rd5, %rd2, %rd4;
	mul.wide.s32 	%rd6, %r1, 48;
	add.s64 	%rd7, %rd3, %rd6;
	cvt.u32.u64 	%r6, %rd5;
	xor.b32  	%r7, %r6, -1429050551;
	mul.lo.s32 	%r8, %r7, 1099087573;
	{ .reg .b32 tmp; mov.b64 {tmp, %r9}, %rd5; }
	xor.b32  	%r10, %r9, -136515619;
	mul.lo.s32 	%r11, %r10, -1703105765;
	add.s32 	%r12, %r8, %r11;
	add.s32 	%r13, %r12, 6615241;
	add.s32 	%r14, %r8, 123456789;
	st.global.v2.u32 	[%rd7], {%r13, %r14};
	xor.b32  	%r15, %r8, 362436069;
	add.s32 	%r16, %r11, 521288629;
	st.global.v2.u32 	[%rd7+8], {%r15, %r16};
	xor.b32  	%r17, %r11, 88675123;
	add.s32 	%r18, %r8, 5783321;
	st.global.v2.u32 	[%rd7+16], {%r17, %r18};
	mov.b32 	%r19, 0;
	st.global.v2.u32 	[%rd7+24], {%r19, %r19};
	st.global.u32 	[%rd7+32], %r19;
	mov.b64 	%rd8, 0;
	st.global.u64 	[%rd7+40], %rd8;
$L__BB0_2:
	ret;

}
	// .globl	_Z12renderKernelPhiiiiffffffffffffP17curandStateXORWOW
.visible .entry _Z12renderKernelPhiiiiffffffffffffP17curandStateXORWOW(
	.param .u64 .ptr .align 1 _Z12renderKernelPhiiiiffffffffffffP17curandStateXORWOW_param_0,
	.param .u32 _Z12renderKernelPhiiiiffffffffffffP17curandStateXORWOW_param_1,
	.param .u32 _Z12renderKernelPhiiiiffffffffffffP17curandStateXORWOW_param_2,
	.param .u32 _Z12renderKernelPhiiiiffffffffffffP17curandStateXORWOW_param_3,
	.param .u32 _Z12renderKernelPhiiiiffffffffffffP17curandStateXORWOW_param_4,
	.param .f32 _Z12renderKernelPhiiiiffffffffffffP17curandStateXORWOW_param_5,
	.param .f32 _Z12renderKernelPhiiiiffffffffffffP17curandStateXORWOW_param_6,
	.param .f32 _Z12renderKernelPhiiiiffffffffffffP17curandStateXORWOW_param_7,
	.param .f32 _Z12renderKernelPhiiiiffffffffffffP17curandStateXORWOW_param_8,
	.param .f32 _Z12renderKernelPhiiiiffffffffffffP17curandStateXORWOW_param_9,
	.param .f32 _Z12renderKernelPhiiiiffffffffffffP17curandStateXORWOW_param_10,
	.param .f32 _Z12renderKernelPhiiiiffffffffffffP17curandStateXORWOW_param_11,
	.param .f32 _Z12renderKernelPhiiiiffffffffffffP17curandStateXORWOW_param_12,
	.param .f32 _Z12renderKernelPhiiiiffffffffffffP17curandStateXORWOW_param_13,
	.param .f32 _Z12renderKernelPhiiiiffffffffffffP17curandStateXORWOW_param_14,
	.param .f32 _Z12renderKernelPhiiiiffffffffffffP17curandStateXORWOW_param_15,
	.param .f32 _Z12renderKernelPhiiiiffffffffffffP17curandStateXORWOW_param_16,
	.param .u64 .ptr .align 1 _Z12renderKernelPhiiiiffffffffffffP17curandStateXORWOW_param_17
)
{
	.reg .pred 	%p<7>;
	.reg .b32 	%r<54>;
	.reg .b32 	%f<22>;
	.reg .b64 	%rd<9>;

	ld.param.u64 	%rd1, [_Z12renderKernelPhiiiiffffffffffffP17curandStateXORWOW_param_0];
	ld.param.u32 	%r5, [_Z12renderKernelPhiiiiffffffffffffP17curandStateXORWOW_param_1];
	ld.param.u32 	%r7, [_Z12renderKernelPhiiiiffffffffffffP17curandStateXORWOW_param_2];
	ld.param.u64 	%rd2, [_Z12renderKernelPhiiiiffffffffffffP17curandStateXORWOW_param_17];
	mov.u32 	%r8, %ctaid.x;
	mov.u32 	%r9, %ntid.x;
	mov.u32 	%r10, %tid.x;
	mad.lo.s32 	%r1, %r8, %r9, %r10;
	mov.u32 	%r11, %ctaid.y;
	mov.u32 	%r12, %ntid.y;
	mov.u32 	%r13, %tid.y;
	mad.lo.s32 	%r14, %r11, %r12, %r13;
	setp.ge.s32 	%p1, %r1, %r5;
	setp.ge.s32 	%p2, %r14, %r7;
	or.pred  	%p3, %p1, %p2;
	@%p3 bra 	$L__BB1_3;
	mad.lo.s32 	%r3, %r5, %r14, %r1;
	mul.lo.s32 	%r4, %r3, 3;
	mul.lo.s32 	%r15, %r7, %r5;
	setp.ge.s32 	%p4, %r3, %r15;
	add.s32 	%r16, %r4, 2;
	mul.lo.s32 	%r17, %r15, 3;
	setp.ge.s32 	%p5, %r16, %r17;
	or.pred  	%p6, %p4, %p5;
	@%p6 bra 	$L__BB1_3;
	cvta.to.global.u64 	%rd3, %rd2;
	mul.wide.s32 	%rd4, %r3, 48;
	add.s64 	%rd5, %rd3, %rd4;
	ld.global.v2.u32 	{%r18, %r19}, [%rd5];
	shr.u32 	%r20, %r19, 2;
	xor.b32  	%r21, %r20, %r19;
	ld.global.v2.u32 	{%r22, %r23}, [%rd5+8];
	ld.global.v2.u32 	{%r24, %r25}, [%rd5+16];
	shl.b32 	%r26, %r25, 4;
	shl.b32 	%r27, %r21, 1;
	xor.b32  	%r28, %r27, %r26;
	xor.b32  	%r29, %r28, %r21;
	xor.b32  	%r30, %r29, %r25;
	add.s32 	%r31, %r18, %r30;
	add.s32 	%r32, %r31, 362437;
	cvt.rn.f32.u32 	%f1, %r32;
	fma.rn.f32 	%f2, %f1, 0f2F800000, 0f2F000000;
	shr.u32 	%r33, %r22, 2;
	xor.b32  	%r34, %r33, %r22;
	shl.b32 	%r35, %r30, 4;
	shl.b32 	%r36, %r34, 1;
	xor.b32  	%r37, %r36, %r35;
	xor.b32  	%r38, %r37, %r34;
	xor.b32  	%r39, %r38, %r30;
	add.s32 	%r40, %r18, %r39;
	add.s32 	%r41, %r40, 724874;
	cvt.rn.f32.u32 	%f3, %r41;
	fma.rn.f32 	%f4, %f3, 0f2F800000, 0f2F000000;
	shr.u32 	%r42, %r23, 2;
	xor.b32  	%r43, %r42, %r23;
	st.global.v2.u32 	[%rd5+8], {%r25, %r30};
	shl.b32 	%r44, %r39, 4;
	shl.b32 	%r45, %r43, 1;
	xor.b32  	%r46, %r45, %r44;
	xor.b32  	%r47, %r46, %r43;
	xor.b32  	%r48, %r47, %r39;
	st.global.v2.u32 	[%rd5+16], {%r39, %r48};
	add.s32 	%r49, %r18, 1087311;
	st.global.v2.u32 	[%rd5], {%r49, %r24};
	add.s32 	%r50, %r48, %r49;
	cvt.rn.f32.u32 	%f5, %r50;
	fma.rn.f32 	%f6, %f5, 0f2F800000, 0f2F000000;
	max.f32 	%f7, %f2, 0f00000000;
	sqrt.rn.f32 	%f8, %f7;
	max.f32 	%f9, %f4, 0f00000000;
	sqrt.rn.f32 	%f10, %f9;
	max.f32 	%f11, %f6, 0f00000000;
	sqrt.rn.f32 	%f12, %f11;
	max.f32 	%f13, %f8, 0f00000000;
	min.f32 	%f14, %f13, 0f3F800000;
	mul.f32 	%f15, %f14, 0f437F0000;
	cvt.rzi.u32.f32 	%r51, %f15;
	max.f32 	%f16, %f10, 0f00000000;
	min.f32 	%f17, %f16, 0f3F800000;
	mul.f32 	%f18, %f17, 0f437F0000;
	cvt.rzi.u32.f32 	%r52, %f18;
	max.f32 	%f19, %f12, 0f00000000;
	min.f32 	%f20, %f19, 0f3F800000;
	mul.f32 	%f21, %f20, 0f437F0000;
	cvt.rzi.u32.f32 	%r53, %f21;
	cvt.s64.s32 	%rd6, %r4;
	cvta.to.global.u64 	%rd7, %rd1;
	add.s64 	%rd8, %rd7, %rd6;
	st.global.u8 	[%rd8], %r51;
	st.global.u8 	[%rd8+1], %r52;
	st.global.u8 	[%rd8+2], %r53;
$L__BB1_3:
	ret;

}


// ===== COMPILED SASS (sm_100) =====

	.target	sm_100

	.elftype	@"ET_EXEC"


//--------------------- .note.nv.tkinfo           --------------------------
	.section	.note.nv.tkinfo,"",@"SHT_NOTE"
	.sectionflags	@"SHF_NOTE_NV_TKINFO"
	.tkinfo
        /*0018*/ 	.word	0x00000002
        /*0030*/ 	.string	""
        /*0030*/ 	.string	"ptxas"
        /*0030*/ 	.string	"Cuda compilation tools, release 13.0, V13.0.88"
        /*0030*/ 	.string	"Build cuda_13.0.r13.0/compiler.36424714_0"
        /*0030*/ 	.string	"-arch sm_100 -m 64 "



//--------------------- .note.nv.cuinfo           --------------------------
	.section	.note.nv.cuinfo,"",@"SHT_NOTE"
	.sectionflags	@"SHF_NOTE_NV_CUINFO"
        /*0018*/ 	.short	0x0002
        /*001a*/ 	.short	0x0064
        /*001c*/ 	.short	0x0082
	.zero		2


//--------------------- .nv.info                  --------------------------
	.section	.nv.info,"",@"SHT_CUDA_INFO"
	.align	4


	//----- nvinfo : EIATTR_REGCOUNT
	.align		4
        /*0000*/ 	.byte	0x04, 0x2f
        /*0002*/ 	.short	(.L_10 - .L_9)
	.align		4
.L_9:
        /*0004*/ 	.word	index@(_Z18init_random_statesP17curandStateXORWOWiy)
        /*0008*/ 	.word	0x0000000e


	//----- nvinfo : EIATTR_FRAME_SIZE
	.align		4
.L_10:
        /*000c*/ 	.byte	0x04, 0x11
        /*000e*/ 	.short	(.L_12 - .L_11)
	.align		4
.L_11:
        /*0010*/ 	.word	index@(_Z18init_random_statesP17curandStateXORWOWiy)
        /*0014*/ 	.word	0x00000000


	//----- nvinfo : EIATTR_REGCOUNT
	.align		4
.L_12:
        /*0018*/ 	.byte	0x04, 0x2f
        /*001a*/ 	.short	(.L_14 - .L_13)
	.align		4
.L_13:
        /*001c*/ 	.word	index@(_Z12renderKernelPhiiiiffffffffffffP17curandStateXORWOW)
        /*0020*/ 	.word	0x00000013


	//----- nvinfo : EIATTR_FRAME_SIZE
	.align		4
.L_14:
        /*0024*/ 	.byte	0x04, 0x11
        /*0026*/ 	.short	(.L_16 - .L_15)
	.align		4
.L_15:
        /*0028*/ 	.word	index@($__internal_0_$__cuda_sm20_sqrt_rn_f32_slowpath)
        /*002c*/ 	.word	0x00000000


	//----- nvinfo : EIATTR_FRAME_SIZE
	.align		4
.L_16:
        /*0030*/ 	.byte	0x04, 0x11
        /*0032*/ 	.short	(.L_18 - .L_17)
	.align		4
.L_17:
        /*0034*/ 	.word	index@(_Z12renderKernelPhiiiiffffffffffffP17curandStateXORWOW)
        /*0038*/ 	.word	0x00000000


	//----- nvinfo : EIATTR_MIN_STACK_SIZE
	.align		4
.L_18:
        /*003c*/ 	.byte	0x04, 0x12
        /*003e*/ 	.short	(.L_20 - .L_19)
	.align		4
.L_19:
        /*0040*/ 	.word	index@(_Z12renderKernelPhiiiiffffffffffffP17curandStateXORWOW)
        /*0044*/ 	.word	0x00000000


	//----- nvinfo : EIATTR_MIN_STACK_SIZE
	.align		4
.L_20:
        /*0048*/ 	.byte	0x04, 0x12
        /*004a*/ 	.short	(.L_22 - .L_21)
	.align		4
.L_21:
        /*004c*/ 	.word	index@(_Z18init_random_statesP17curandStateXORWOWiy)
        /*0050*/ 	.word	0x00000000
.L_22:


//--------------------- .nv.compat                --------------------------
	.section	.nv.compat,"",@"SHT_CUDA_COMPAT_INFO"
	.align	4
        /*0000*/ 	.byte	0x02, 0x09, 0x00, 0x00, 0x02, 0x02, 0x01, 0x00, 0x02, 0x05, 0x05, 0x00, 0x03, 0x07, 0x01, 0x01
        /*0010*/ 	.byte	0x02, 0x03, 0x00, 0x00, 0x02, 0x06, 0x01, 0x00, 0x04, 0x0b, 0x08, 0x00, 0x01, 0x00, 0x00, 0x00
        /*0020*/ 	.byte	0x00, 0x00, 0x00, 0x00


//--------------------- .nv.info._Z12renderKernelPhiiiiffffffffffffP17curandStateXORWOW --------------------------
	.section	.nv.info._Z12renderKernelPhiiiiffffffffffffP17curandStateXORWOW,"",@"SHT_CUDA_INFO"
	.sectionflags	@""
	.align	4


	//----- nvinfo : EIATTR_CUDA_API_VERSION
	.align		4
        /*0000*/ 	.byte	0x04, 0x37
        /*0002*/ 	.short	(.L_24 - .L_23)
.L_23:
        /*0004*/ 	.word	0x00000082


	//----- nvinfo : EIATTR_KPARAM_INFO
	.align		4
.L_24:
        /*0008*/ 	.byte	0x04, 0x17
        /*000a*/ 	.short	(.L_26 - .L_25)
.L_25:
        /*000c*/ 	.word	0x00000000
        /*0010*/ 	.short	0x0011
        /*0012*/ 	.short	0x0048
        /*0014*/ 	.byte	0x00, 0xf5, 0x21, 0x00


	//----- nvinfo : EIATTR_KPARAM_INFO
	.align		4
.L_26:
        /*0018*/ 	.byte	0x04, 0x17
        /*001a*/ 	.short	(.L_28 - .L_27)
.L_27:
        /*001c*/ 	.word	0x00000000
        /*0020*/ 	.short	0x0010
        /*0022*/ 	.short	0x0044
        /*0024*/ 	.byte	0x00, 0xf0, 0x11, 0x00


	//----- nvinfo : EIATTR_KPARAM_INFO
	.align		4
.L_28:
        /*0028*/ 	.byte	0x04, 0x17
        /*002a*/ 	.short	(.L_30 - .L_29)
.L_29:
        /*002c*/ 	.word	0x00000000
        /*0030*/ 	.short	0x000f
        /*0032*/ 	.short	0x0040
        /*0034*/ 	.byte	0x00, 0xf0, 0x11, 0x00


	//----- nvinfo : EIATTR_KPARAM_INFO
	.align		4
.L_30:
        /*0038*/ 	.byte	0x04, 0x17
        /*003a*/ 	.short	(.L_32 - .L_31)
.L_31:
        /*003c*/ 	.word	0x00000000
        /*0040*/ 	.short	0x000e
        /*0042*/ 	.short	0x003c
        /*0044*/ 	.byte	0x00, 0xf0, 0x11, 0x00


	//----- nvinfo : EIATTR_KPARAM_INFO
	.align		4
.L_32:
        /*0048*/ 	.byte	0x04, 0x17
        /*004a*/ 	.short	(.L_34 - .L_33)
.L_33:
        /*004c*/ 	.word	0x00000000
        /*0050*/ 	.short	0x000d
        /*0052*/ 	.short	0x0038
        /*0054*/ 	.byte	0x00, 0xf0, 0x11, 0x00


	//----- nvinfo : EIATTR_KPARAM_INFO
	.align		4
.L_34:
        /*0058*/ 	.byte	0x04, 0x17
        /*005a*/ 	.short	(.L_36 - .L_35)
.L_35:
        /*005c*/ 	.word	0x00000000
        /*0060*/ 	.short	0x000c
        /*0062*/ 	.short	0x0034
        /*0064*/ 	.byte	0x00, 0xf0, 0x11, 0x00


	//----- nvinfo : EIATTR_KPARAM_INFO
	.align		4
.L_36:
        /*0068*/ 	.byte	0x04, 0x17
        /*006a*/ 	.short	(.L_38 - .L_37)
.L_37:
        /*006c*/ 	.word	0x00000000
        /*0070*/ 	.short	0x000b
        /*0072*/ 	.short	0x0030
        /*0074*/ 	.byte	0x00, 0xf0, 0x11, 0x00


	//----- nvinfo : EIATTR_KPARAM_INFO
	.align		4
.L_38:
        /*0078*/ 	.byte	0x04, 0x17
        /*007a*/ 	.short	(.L_40 - .L_39)
.L_39:
        /*007c*/ 	.word	0x00000000
        /*0080*/ 	.short	0x000a
        /*0082*/ 	.short	0x002c
        /*0084*/ 	.byte	0x00, 0xf0, 0x11, 0x00


	//----- nvinfo : EIATTR_KPARAM_INFO
	.align		4
.L_40:
        /*0088*/ 	.byte	0x04, 0x17
        /*008a*/ 	.short	(.L_42 - .L_41)
.L_41:
        /*008c*/ 	.word	0x00000000
        /*0090*/ 	.short	0x0009
        /*0092*/ 	.short	0x0028
        /*0094*/ 	.byte	0x00, 0xf0, 0x11, 0x00


	//----- nvinfo : EIATTR_KPARAM_INFO
	.align		4
.L_42:
        /*0098*/ 	.byte	0x04, 0x17
        /*009a*/ 	.short	(.L_44 - .L_43)
.L_43:
        /*009c*/ 	.word	0x00000000
        /*00a0*/ 	.short	0x0008
        /*00a2*/ 	.short	0x0024
        /*00a4*/ 	.byte	0x00, 0xf0, 0x11, 0x00


	//----- nvinfo : EIATTR_KPARAM_INFO
	.align		4
.L_44:
        /*00a8*/ 	.byte	0x04, 0x17
        /*00aa*/ 	.short	(.L_46 - .L_45)
.L_45:
        /*00ac*/ 	.word	0x00000000
        /*00b0*/ 	.short	0x0007
        /*00b2*/ 	.short	0x0020
        /*00b4*/ 	.byte	0x00, 0xf0, 0x11, 0x00


	//----- nvinfo : EIATTR_KPARAM_INFO
	.align		4
.L_46:
        /*00b8*/ 	.byte	0x04, 0x17
        /*00ba*/ 	.short	(.L_48 - .L_47)
.L_47:
        /*00bc*/ 	.word	0x00000000
        /*00c0*/ 	.short	0x0006
        /*00c2*/ 	.short	0x001c
        /*00c4*/ 	.byte	0x00, 0xf0, 0x11, 0x00


	//----- nvinfo : EIATTR_KPARAM_INFO
	.align		4
.L_48:
        /*00c8*/ 	.byte	0x04, 0x17
        /*00ca*/ 	.short	(.L_50 - .L_49)
.L_49:
        /*00cc*/ 	.word	0x00000000
        /*00d0*/ 	.short	0x0005
        /*00d2*/ 	.short	0x0018
        /*00d4*/ 	.byte	0x00, 0xf0, 0x11, 0x00


	//----- nvinfo : EIATTR_KPARAM_INFO
	.align		4
.L_50:
        /*00d8*/ 	.byte	0x04, 0x17
        /*00da*/ 	.short	(.L_52 - .L_51)
.L_51:
        /*00dc*/ 	.word	0x00000000
        /*00e0*/ 	.short	0x0004
        /*00e2*/ 	.short	0x0014
        /*00e4*/ 	.byte	0x00, 0xf0, 0x11, 0x00


	//----- nvinfo : EIATTR_KPARAM_INFO
	.align		4
.L_52:
        /*00e8*/ 	.byte	0x04, 0x17
        /*00ea*/ 	.short	(.L_54 - .L_53)
.L_53:
        /*00ec*/ 	.word	0x00000000
        /*00f0*/ 	.short	0x0003
        /*00f2*/ 	.short	0x0010
        /*00f4*/ 	.byte	0x00, 0xf0, 0x11, 0x00


	//----- nvinfo : EIATTR_KPARAM_INFO
	.align		4
.L_54:
        /*00f8*/ 	.byte	0x04, 0x17
        /*00fa*/ 	.short	(.L_56 - .L_55)
.L_55:
        /*00fc*/ 	.word	0x00000000
        /*0100*/ 	.short	0x0002
        /*0102*/ 	.short	0x000c
        /*0104*/ 	.byte	0x00, 0xf0, 0x11, 0x00


	//----- nvinfo : EIATTR_KPARAM_INFO
	.align		4
.L_56:
        /*0108*/ 	.byte	0x04, 0x17
        /*010a*/ 	.short	(.L_58 - .L_57)
.L_57:
        /*010c*/ 	.word	0x00000000
        /*0110*/ 	.short	0x0001
        /*0112*/ 	.short	0x0008
        /*0114*/ 	.byte	0x00, 0xf0, 0x11, 0x00


	//----- nvinfo : EIATTR_KPARAM_INFO
	.align		4
.L_58:
        /*0118*/ 	.byte	0x04, 0x17
        /*011a*/ 	.short	(.L_60 - .L_59)
.L_59:
        /*011c*/ 	.word	0x00000000
        /*0120*/ 	.short	0x0000
        /*0122*/ 	.short	0x0000
        /*0124*/ 	.byte	0x00, 0xf5, 0x21, 0x00


	//----- nvinfo : EIATTR_SPARSE_MMA_MASK
	.align		4
.L_60:
        /*0128*/ 	.byte	0x03, 0x50
        /*012a*/ 	.short	0x0000


	//----- nvinfo : EIATTR_MAXREG_COUNT
	.align		4
        /*012c*/ 	.byte	0x03, 0x1b
        /*012e*/ 	.short	0x00ff


	//----- nvinfo : EIATTR_MERCURY_ISA_VERSION
	.align		4
        /*0130*/ 	.byte	0x03, 0x5f
        /*0132*/ 	.short	0x0101


	//----- nvinfo : EIATTR_VRC_CTA_INIT_COUNT
	.align		4
        /*0134*/ 	.byte	0x02, 0x4a
	.zero		1
	.zero		1


	//----- nvinfo : EIATTR_EXIT_INSTR_OFFSETS
	.align		4
        /*0138*/ 	.byte	0x04, 0x1c
        /*013a*/ 	.short	(.L_62 - .L_61)


	//   ....[0]....
.L_61:
        /*013c*/ 	.word	0x000000c0


	//   ....[1]....
        /*0140*/ 	.word	0x00000140


	//   ....[2]....
        /*0144*/ 	.word	0x00000790


	//----- nvinfo : EIATTR_CRS_STACK_SIZE
	.align		4
.L_62:
        /*0148*/ 	.byte	0x04, 0x1e
        /*014a*/ 	.short	(.L_64 - .L_63)
.L_63:
        /*014c*/ 	.word	0x00000000


	//----- nvinfo : EIATTR_CBANK_PARAM_SIZE
	.align		4
.L_64:
        /*0150*/ 	.byte	0x03, 0x19
        /*0152*/ 	.short	0x0050


	//----- nvinfo : EIATTR_PARAM_CBANK
	.align		4
        /*0154*/ 	.byte	0x04, 0x0a
        /*0156*/ 	.short	(.L_66 - .L_65)
	.align		4
.L_65:
        /*0158*/ 	.word	index@(.nv.constant0._Z12renderKernelPhiiiiffffffffffffP17curandStateXORWOW)
        /*015c*/ 	.short	0x0380
        /*015e*/ 	.short	0x0050


	//----- nvinfo : EIATTR_SW_WAR
	.align		4
.L_66:
        /*0160*/ 	.byte	0x04, 0x36
        /*0162*/ 	.short	(.L_68 - .L_67)
.L_67:
        /*0164*/ 	.word	0x00000008
.L_68:


//--------------------- .nv.info._Z18init_random_statesP17curandStateXORWOWiy --------------------------
	.section	.nv.info._Z18init_random_statesP17curandStateXORWOWiy,"",@"SHT_CUDA_INFO"
	.sectionflags	@""
	.align	4


	//----- nvinfo : EIATTR_CUDA_API_VERSION
	.align		4
        /*0000*/ 	.byte	0x04, 0x37
        /*0002*/ 	.short	(.L_70 - .L_69)
.L_69:
        /*0004*/ 	.word	0x00000082


	//----- nvinfo : EIATTR_KPARAM_INFO
	.align		4
.L_70:
        /*0008*/ 	.byte	0x04, 0x17
        /*000a*/ 	.short	(.L_72 - .L_71)
.L_71:
        /*000c*/ 	.word	0x00000000
        /*0010*/ 	.short	0x0002
        /*0012*/ 	.short	0x0010
        /*0014*/ 	.byte	0x00, 0xf0, 0x21, 0x00


	//----- nvinfo : EIATTR_KPARAM_INFO
	.align		4
.L_72:
        /*0018*/ 	.byte	0x04, 0x17
        /*001a*/ 	.short	(.L_74 - .L_73)
.L_73:
        /*001c*/ 	.word	0x00000000
        /*0020*/ 	.short	0x0001
        /*0022*/ 	.short	0x0008
        /*0024*/ 	.byte	0x00, 0xf0, 0x11, 0x00


	//----- nvinfo : EIATTR_KPARAM_INFO
	.align		4
.L_74:
        /*0028*/ 	.byte	0x04, 0x17
        /*002a*/ 	.short	(.L_76 - .L_75)
.L_75:
        /*002c*/ 	.word	0x00000000
        /*0030*/ 	.short	0x0000
        /*0032*/ 	.short	0x0000
        /*0034*/ 	.byte	0x00, 0xf5, 0x21, 0x00


	//----- nvinfo : EIATTR_SPARSE_MMA_MASK
	.align		4
.L_76:
        /*0038*/ 	.byte	0x03, 0x50
        /*003a*/ 	.short	0x0000


	//----- nvinfo : EIATTR_MAXREG_COUNT
	.align		4
        /*003c*/ 	.byte	0x03, 0x1b
        /*003e*/ 	.short	0x00ff


	//----- nvinfo : EIATTR_MERCURY_ISA_VERSION
	.align		4
        /*0040*/ 	.byte	0x03, 0x5f
        /*0042*/ 	.short	0x0101


	//----- nvinfo : EIATTR_VRC_CTA_INIT_COUNT
	.align		4
        /*0044*/ 	.byte	0x02, 0x4a
	.zero		1
	.zero		1


	//----- nvinfo : EIATTR_EXIT_INSTR_OFFSETS
	.align		4
        /*0048*/ 	.byte	0x04, 0x1c
        /*004a*/ 	.short	(.L_78 - .L_77)


	//   ....[0]....
.L_77:
        /*004c*/ 	.word	0x00000070


	//   ....[1]....
        /*0050*/ 	.word	0x000001e0


	//----- nvinfo : EIATTR_CBANK_PARAM_SIZE
	.align		4
.L_78:
        /*0054*/ 	.byte	0x03, 0x19
        /*0056*/ 	.short	0x0018


	//----- nvinfo : EIATTR_PARAM_CBANK
	.align		4
        /*0058*/ 	.byte	0x04, 0x0a
        /*005a*/ 	.short	(.L_80 - .L_79)
	.align		4
.L_79:
        /*005c*/ 	.word	index@(.nv.constant0._Z18init_random_statesP17curandStateXORWOWiy)
        /*0060*/ 	.short	0x0380
        /*0062*/ 	.short	0x0018


	//----- nvinfo : EIATTR_SW_WAR
	.align		4
.L_80:
        /*0064*/ 	.byte	0x04, 0x36
        /*0066*/ 	.short	(.L_82 - .L_81)
.L_81:
        /*0068*/ 	.word	0x00000008
.L_82:


//--------------------- .nv.callgraph             --------------------------
	.section	.nv.callgraph,"",@"SHT_CUDA_CALLGRAPH"
	.align	4
	.sectionentsize	8
	.align		4
        /*0000*/ 	.word	0x00000000
	.align		4
        /*0004*/ 	.word	0xffffffff
	.align		4
        /*0008*/ 	.word	0x00000000
	.align		4
        /*000c*/ 	.word	0xfffffffe
	.align		4
        /*0010*/ 	.word	0x00000000
	.align		4
        /*0014*/ 	.word	0xfffffffd
	.align		4
        /*0018*/ 	.word	0x00000000
	.align		4
        /*001c*/ 	.word	0xfffffffc


//--------------------- .nv.constant4             --------------------------
	.section	.nv.constant4,"a",@progbits
	.align	8
	.align		8
.nv.constant4:
        /*0000*/ 	.dword	precalc_xorwow_matrix
	.align		8
        /*0008*/ 	.dword	precalc_xorwow_offset_matrix
	.align		8
        /*0010*/ 	.dword	mrg32k3aM1
	.align		8
        /*0018*/ 	.dword	mrg32k3aM2
	.align		8
        /*0020*/ 	.dword	mrg32k3aM1SubSeq
	.align		8
        /*0028*/ 	.dword	mrg32k3aM2SubSeq
	.align		8
        /*0030*/ 	.dword	mrg32k3aM1Seq
	.align		8
        /*0038*/ 	.dword	mrg32k3aM2Seq


//--------------------- .nv.constant3             --------------------------
	.section	.nv.constant3,"a",@progbits
	.align	8
.nv.constant3:
	.type		__cr_lgamma_table,@object
	.size		__cr_lgamma_table,(.L_8 - __cr_lgamma_table)
__cr_lgamma_table:
        /*0000*/ 	.byte	0x00, 0x00, 0x00, 0x00, 0x00, 0x00, 0x00, 0x00, 0x00, 0x00, 0x00, 0x00, 0x00, 0x00, 0x00, 0x00
        /*0010*/ 	.byte	0xef, 0x39, 0xfa, 0xfe, 0x42, 0x2e, 0xe6, 0x3f, 0x02, 0x20, 0x2a, 0xfa, 0x0b, 0xab, 0xfc, 0x3f
        /*0020*/ 	.byte	0xf9, 0x2c, 0x92, 0x7c, 0xa7, 0x6c, 0x09, 0x40, 0xc9, 0x79, 0x44, 0x3c, 0x64, 0x26, 0x13, 0x40
        /*0030*/ 	.byte	0xca, 0x01, 0xcf, 0x3a, 0x27, 0x51, 0x1a, 0x40, 0x30, 0xcc, 0x2d, 0xf3, 0xe1, 0x0c, 0x21, 0x40
        /*0040*/ 	.byte	0x0d, 0xb7, 0xfc, 0x82, 0x8e, 0x35, 0x25, 0x40
.L_8:


//--------------------- .text._Z12renderKernelPhiiiiffffffffffffP17curandStateXORWOW --------------------------
	.section	.text._Z12renderKernelPhiiiiffffffffffffP17curandStateXORWOW,"ax",@progbits
	.align	128
        .global         _Z12renderKernelPhiiiiffffffffffffP17curandStateXORWOW
        .type           _Z12renderKernelPhiiiiffffffffffffP17curandStateXORWOW,@function
        .size           _Z12renderKernelPhiiiiffffffffffffP17curandStateXORWOW,(.L_x_12 - _Z12renderKernelPhiiiiffffffffffffP17curandStateXORWOW)
        .other          _Z12renderKernelPhiiiiffffffffffffP17curandStateXORWOW,@"STO_CUDA_ENTRY STV_DEFAULT"
_Z12renderKernelPhiiiiffffffffffffP17curandStateXORWOW:
.text._Z12renderKernelPhiiiiffffffffffffP17curandStateXORWOW:
[----:B------:R-:W-:Y:S01]  /*0000*/  LDC R1, c[0x0][0x37c] ;  /* 0x0000df00ff017b82 */ /* 0x000fe20000000800 */
[----:B------:R-:W0:Y:S07]  /*0010*/  S2R R2, SR_TID.Y ;  /* 0x0000000000027919 */ /* 0x000e2e0000002200 */
[----:B------:R-:W1:Y:S01]  /*0020*/  LDC R0, c[0x0][0x360] ;  /* 0x0000d800ff007b82 */ /* 0x000e620000000800 */
[----:B------:R-:W2:Y:S01]  /*0030*/  LDCU.64 UR6, c[0x0][0x388] ;  /* 0x00007100ff0677ac */ /* 0x000ea20008000a00 */
[----:B------:R-:W1:Y:S06]  /*0040*/  S2R R5, SR_TID.X ;  /* 0x0000000000057919 */ /* 0x000e6c0000002100 */
[----:B------:R-:W0:Y:S08]  /*0050*/  S2UR UR5, SR_CTAID.Y ;  /* 0x00000000000579c3 */ /* 0x000e300000002600 */
[----:B------:R-:W0:Y:S08]  /*0060*/  LDC R3, c[0x0][0x364] ;  /* 0x0000d900ff037b82 */ /* 0x000e300000000800 */
[----:B------:R-:W1:Y:S01]  /*0070*/  S2UR UR4, SR_CTAID.X ;  /* 0x00000000000479c3 */ /* 0x000e620000002500 */
[----:B0-----:R-:W-:-:S05]  /*0080*/  IMAD R3, R3, UR5, R2 ;  /* 0x0000000503037c24 */ /* 0x001fca000f8e0202 */
[----:B--2---:R-:W-:Y:S01]  /*0090*/  ISETP.GE.AND P0, PT, R3, UR7, PT ;  /* 0x0000000703007c0c */ /* 0x004fe2000bf06270 */
[----:B-1----:R-:W-:-:S05]  /*00a0*/  IMAD R0, R0, UR4, R5 ;  /* 0x0000000400007c24 */ /* 0x002fca000f8e0205 */
[----:B------:R-:W-:-:S13]  /*00b0*/  ISETP.GE.OR P0, PT, R0, UR6, P0 ;  /* 0x0000000600007c0c */ /* 0x000fda0008706670 */
[----:B------:R-:W-:Y:S05]  /*00c0*/  @P0 EXIT ;  /* 0x000000000000094d */ /* 0x000fea0003800000 */
[----:B------:R-:W-:Y:S01]  /*00d0*/  IMAD R3, R3, UR6, R0 ;  /* 0x0000000603037c24 */ /* 0x000fe2000f8e0200 */
[----:B------:R-:W-:-:S03]  /*00e0*/  UIMAD UR4, UR7, UR6, URZ ;  /* 0x00000006070472a4 */ /* 0x000fc6000f8e02ff */
[----:B------:R-:W-:Y:S01]  /*00f0*/  IMAD R14, R3, 0x3, RZ ;  /* 0x00000003030e7824 */ /* 0x000fe200078e02ff */
[----:B------:R-:W-:-:S03]  /*0100*/  UIMAD UR5, UR4, 0x3, URZ ;  /* 0x00000003040578a4 */ /* 0x000fc6000f8e02ff */
[----:B------:R-:W-:-:S05]  /*0110*/  VIADD R0, R14, 0x2 ;  /* 0x000000020e007836 */ /* 0x000fca0000000000 */
[----:B------:R-:W-:-:S04]  /*0120*/  ISETP.GE.AND P0, PT, R0, UR5, PT ;  /* 0x0000000500007c0c */ /* 0x000fc8000bf06270 */
[----:B------:R-:W-:-:S13]  /*0130*/  ISETP.GE.OR P0, PT, R3, UR4, P0 ;  /* 0x0000000403007c0c */ /* 0x000fda0008706670 */
[----:B------:R-:W-:Y:S05]  /*0140*/  @P0 EXIT ;  /* 0x000000000000094d */ /* 0x000fea0003800000 */
[----:B------:R-:W0:Y:S01]  /*0150*/  LDC.64 R4, c[0x0][0x3c8] ;  /* 0x0000f200ff047b82 */ /* 0x000e220000000a00 */
[----:B------:R-:W1:Y:S01]  /*0160*/  LDCU.64 UR4, c[0x0][0x358] ;  /* 0x00006b00ff0477ac */ /* 0x000e620008000a00 */
[----:B0-----:R-:W-:-:S05]  /*0170*/  IMAD.WIDE R4, R3, 0x30, R4 ;  /* 0x0000003003047825 */ /* 0x001fca00078e0204 */
[----:B-1----:R-:W2:Y:S04]  /*0180*/  LDG.E.64 R2, desc[UR4][R4.64] ;  /* 0x0000000404027981 */ /* 0x002ea8000c1e1b00 */
[----:B------:R-:W3:Y:S04]  /*0190*/  LDG.E.64 R6, desc[UR4][R4.64+0x10] ;  /* 0x0000100404067981 */ /* 0x000ee8000c1e1b00 */
[----:B------:R-:W4:Y:S01]  /*01a0*/  LDG.E.64 R8, desc[UR4][R4.64+0x8] ;  /* 0x0000080404087981 */ /* 0x000f22000c1e1b00 */
[----:B------:R-:W-:Y:S01]  /*01b0*/  IMAD.MOV.U32 R15, RZ, RZ, 0x2f800000 ;  /* 0x2f800000ff0f7424 */ /* 0x000fe200078e00ff */
[----:B------:R-:W-:Y:S01]  /*01c0*/  BSSY.RECONVERGENT B0, `(.L_x_0) ;  /* 0x0000030000007945 */ /* 0x000fe20003800200 */
[----:B--2---:R-:W-:-:S02]  /*01d0*/  SHF.R.U32.HI R0, RZ, 0x2, R3 ;  /* 0x00000002ff007819 */ /* 0x004fc40000011603 */
[----:B------:R-:W-:Y:S02]  /*01e0*/  IADD3 R12, PT, PT, R2, 0x10974f, RZ ;  /* 0x0010974f020c7810 */ /* 0x000fe40007ffe0ff */
[----:B------:R-:W-:Y:S01]  /*01f0*/  LOP3.LUT R0, R0, R3, RZ, 0x3c, !PT ;  /* 0x0000000300007212 */ /* 0x000fe200078e3cff */
[----:B---3--:R-:W-:Y:S02]  /*0200*/  IMAD.SHL.U32 R3, R7, 0x10, RZ ;  /* 0x0000001007037824 */ /* 0x008fe400078e00ff */
[----:B------:R-:W-:Y:S01]  /*0210*/  IMAD.MOV.U32 R13, RZ, RZ, R6 ;  /* 0x000000ffff0d7224 */ /* 0x000fe200078e0006 */
[C---:B------:R-:W-:Y:S02]  /*0220*/  SHF.L.U32 R10, R0.reuse, 0x1, RZ ;  /* 0x00000001000a7819 */ /* 0x040fe400000006ff */
[----:B----4-:R-:W-:Y:S02]  /*0230*/  SHF.R.U32.HI R11, RZ, 0x2, R8 ;  /* 0x00000002ff0b7819 */ /* 0x010fe40000011608 */
[----:B------:R-:W-:Y:S01]  /*0240*/  LOP3.LUT R10, R0, R10, R3, 0x96, !PT ;  /* 0x0000000a000a7212 */ /* 0x000fe200078e9603 */
[----:B------:R0:W-:Y:S01]  /*0250*/  STG.E.64 desc[UR4][R4.64], R12 ;  /* 0x0000000c04007986 */ /* 0x0001e2000c101b04 */
[----:B------:R-:W-:-:S02]  /*0260*/  LOP3.LUT R8, R11, R8, RZ, 0x3c, !PT ;  /* 0x000000080b087212 */ /* 0x000fc400078e3cff */
[----:B------:R-:W-:Y:S02]  /*0270*/  LOP3.LUT R11, R10, R7, RZ, 0x3c, !PT ;  /* 0x000000070a0b7212 */ /* 0x000fe400078e3cff */
[----:B------:R-:W-:Y:S01]  /*0280*/  SHF.R.U32.HI R10, RZ, 0x2, R9 ;  /* 0x00000002ff0a7819 */ /* 0x000fe20000011609 */
[----:B------:R-:W-:Y:S01]  /*0290*/  IMAD.SHL.U32 R0, R8, 0x2, RZ ;  /* 0x0000000208007824 */ /* 0x000fe200078e00ff */
[----:B------:R-:W-:Y:S02]  /*02a0*/  SHF.L.U32 R3, R11, 0x4, RZ ;  /* 0x000000040b037819 */ /* 0x000fe400000006ff */
[----:B------:R-:W-:Y:S02]  /*02b0*/  LOP3.LUT R10, R10, R9, RZ, 0x3c, !PT ;  /* 0x000000090a0a7212 */ /* 0x000fe400078e3cff */
[----:B------:R-:W-:Y:S02]  /*02c0*/  LOP3.LUT R8, R8, R0, R3, 0x96, !PT ;  /* 0x0000000008087212 */ /* 0x000fe400078e9603 */
[----:B------:R-:W-:Y:S01]  /*02d0*/  IADD3 R0, PT, PT, R2, 0x587c5, R11 ;  /* 0x000587c502007810 */ /* 0x000fe20007ffe00b */
[----:B------:R-:W-:Y:S01]  /*02e0*/  IMAD.SHL.U32 R9, R10, 0x2, RZ ;  /* 0x000000020a097824 */ /* 0x000fe200078e00ff */
[----:B------:R-:W-:-:S02]  /*02f0*/  LOP3.LUT R8, R8, R11, RZ, 0x3c, !PT ;  /* 0x0000000b08087212 */ /* 0x000fc400078e3cff */
[----:B------:R-:W-:Y:S02]  /*0300*/  I2FP.F32.U32 R0, R0 ;  /* 0x0000000000007245 */ /* 0x000fe40000201000 */
[----:B------:R-:W-:Y:S02]  /*0310*/  SHF.L.U32 R3, R8, 0x4, RZ ;  /* 0x0000000408037819 */ /* 0x000fe400000006ff */
[----:B------:R-:W-:Y:S01]  /*0320*/  IADD3 R2, PT, PT, R2, 0xb0f8a, R8 ;  /* 0x000b0f8a02027810 */ /* 0x000fe20007ffe008 */
[----:B------:R-:W-:Y:S01]  /*0330*/  FFMA R0, R0, R15, 1.1641532182693481445e-10 ;  /* 0x2f00000000007423 */ /* 0x000fe2000000000f */
[----:B------:R-:W-:Y:S02]  /*0340*/  LOP3.LUT R9, R10, R9, R3, 0x96, !PT ;  /* 0x000000090a097212 */ /* 0x000fe400078e9603 */
[----:B------:R-:W-:Y:S02]  /*0350*/  MOV R10, R7 ;  /* 0x00000007000a7202 */ /* 0x000fe40000000f00 */
[----:B------:R-:W-:-:S02]  /*0360*/  LOP3.LUT R9, R9, R8, RZ, 0x3c, !PT ;  /* 0x0000000809097212 */ /* 0x000fc400078e3cff */
[----:B------:R-:W-:Y:S01]  /*0370*/  FMNMX R7, RZ, R0, !PT ;  /* 0x00000000ff077209 */ /* 0x000fe20007800000 */
[----:B------:R0:W-:Y:S01]  /*0380*/  STG.E.64 desc[UR4][R4.64+0x8], R10 ;  /* 0x0000080a04007986 */ /* 0x0001e2000c101b04 */
[----:B------:R-:W-:Y:S02]  /*0390*/  IADD3 R0, PT, PT, R9, R12, RZ ;  /* 0x0000000c09007210 */ /* 0x000fe40007ffe0ff */
[----:B------:R0:W1:Y:S01]  /*03a0*/  MUFU.RSQ R16, R7 ;  /* 0x0000000700107308 */ /* 0x0000620000001400 */
[----:B------:R0:W-:Y:S01]  /*03b0*/  STG.E.64 desc[UR4][R4.64+0x10], R8 ;  /* 0x0000100804007986 */ /* 0x0001e2000c101b04 */
[----:B------:R-:W-:Y:S01]  /*03c0*/  VIADD R3, R7, 0xf3000000 ;  /* 0xf300000007037836 */ /* 0x000fe20000000000 */
[----:B------:R-:W-:Y:S02]  /*03d0*/  I2FP.F32.U32 R2, R2 ;  /* 0x0000000200027245 */ /* 0x000fe40000201000 */
[----:B------:R-:W-:Y:S02]  /*03e0*/  I2FP.F32.U32 R0, R0 ;  /* 0x0000000000007245 */ /* 0x000fe40000201000 */
[----:B------:R-:W-:Y:S01]  /*03f0*/  ISETP.GT.U32.AND P0, PT, R3, 0x727fffff, PT ;  /* 0x727fffff0300780c */ /* 0x000fe20003f04070 */
[----:B------:R-:W-:-:S02]  /*0400*/  FFMA R3, R2, R15, 1.1641532182693481445e-10 ;  /* 0x2f00000002037423 */ /* 0x000fc4000000000f */
[----:B------:R-:W-:-:S10]  /*0410*/  FFMA R6, R0, R15, 1.1641532182693481445e-10 ;  /* 0x2f00000000067423 */ /* 0x000fd4000000000f */
[----:B01----:R-:W-:Y:S05]  /*0420*/  @!P0 BRA `(.L_x_1) ;  /* 0x0000000000148947 */ /* 0x003fea0003800000 */
[----:B------:R-:W-:Y:S01]  /*0430*/  IMAD.MOV.U32 R0, RZ, RZ, R7 ;  /* 0x000000ffff007224 */ /* 0x000fe200078e0007 */
[----:B------:R-:W-:-:S07]  /*0440*/  MOV R10, 0x460 ;  /* 0x00000460000a7802 */ /* 0x000fce0000000f00 */
[----:B------:R-:W-:Y:S05]  /*0450*/  CALL.REL.NOINC `($__internal_0_$__cuda_sm20_sqrt_rn_f32_slowpath) ;  /* 0x0000000000d07944 */ /* 0x000fea0003c00000 */
[----:B------:R-:W-:Y:S01]  /*0460*/  MOV R2, R0 ;  /* 0x0000000000027202 */ /* 0x000fe20000000f00 */
[----:B------:R-:W-:Y:S06]  /*0470*/  BRA `(.L_x_2) ;  /* 0x0000000000107947 */ /* 0x000fec0003800000 */
.L_x_1:
[----:B------:R-:W-:Y:S01]  /*0480*/  FMUL.FTZ R2, R7, R16 ;  /* 0x0000001007027220 */ /* 0x000fe20000410000 */
[----:B------:R-:W-:-:S03]  /*0490*/  FMUL.FTZ R16, R16, 0.5 ;  /* 0x3f00000010107820 */ /* 0x000fc60000410000 */
[----:B------:R-:W-:-:S04]  /*04a0*/  FFMA R7, -R2, R2, R7 ;  /* 0x0000000202077223 */ /* 0x000fc80000000107 */
[----:B------:R-:W-:-:S07]  /*04b0*/  FFMA R2, R7, R16, R2 ;  /* 0x0000001007027223 */ /* 0x000fce0000000002 */
.L_x_2:
[----:B------:R-:W-:Y:S05]  /*04c0*/  BSYNC.RECONVERGENT B0 ;  /* 0x0000000000007941 */ /* 0x000fea0003800200 */
.L_x_0:
[----:B------:R-:W-:Y:S01]  /*04d0*/  FMNMX R0, RZ, R3, !PT ;  /* 0x00000003ff007209 */ /* 0x000fe20007800000 */
[----:B------:R-:W-:Y:S03]  /*04e0*/  BSSY.RECONVERGENT B0, `(.L_x_3) ;  /* 0x000000d000007945 */ /* 0x000fe60003800200 */
[----:B------:R0:W1:Y:S01]  /*04f0*/  MUFU.RSQ R3, R0 ;  /* 0x0000000000037308 */ /* 0x0000620000001400 */
[----:B------:R-:W-:-:S05]  /*0500*/  VIADD R4, R0, 0xf3000000 ;  /* 0xf300000000047836 */ /* 0x000fca0000000000 */
[----:B------:R-:W-:-:S13]  /*0510*/  ISETP.GT.U32.AND P0, PT, R4, 0x727fffff, PT ;  /* 0x727fffff0400780c */ /* 0x000fda0003f04070 */
[----:B01----:R-:W-:Y:S05]  /*0520*/  @!P0 BRA `(.L_x_4) ;  /* 0x0000000000108947 */ /* 0x003fea0003800000 */
[----:B------:R-:W-:-:S07]  /*0530*/  MOV R10, 0x550 ;  /* 0x00000550000a7802 */ /* 0x000fce0000000f00 */
[----:B------:R-:W-:Y:S05]  /*0540*/  CALL.REL.NOINC `($__internal_0_$__cuda_sm20_sqrt_rn_f32_slowpath) ;  /* 0x0000000000947944 */ /* 0x000fea0003c00000 */
[----:B------:R-:W-:Y:S01]  /*0550*/  MOV R3, R0 ;  /* 0x0000000000037202 */ /* 0x000fe20000000f00 */
[----:B------:R-:W-:Y:S06]  /*0560*/  BRA `(.L_x_5) ;  /* 0x0000000000107947 */ /* 0x000fec0003800000 */
.L_x_4:
[----:B------:R-:W-:Y:S01]  /*0570*/  FMUL.FTZ R5, R0, R3 ;  /* 0x0000000300057220 */ /* 0x000fe20000410000 */
[----:B------:R-:W-:-:S03]  /*0580*/  FMUL.FTZ R3, R3, 0.5 ;  /* 0x3f00000003037820 */ /* 0x000fc60000410000 */
[----:B------:R-:W-:-:S04]  /*0590*/  FFMA R0, -R5, R5, R0 ;  /* 0x0000000505007223 */ /* 0x000fc80000000100 */
[----:B------:R-:W-:-:S07]  /*05a0*/  FFMA R3, R0, R3, R5 ;  /* 0x0000000300037223 */ /* 0x000fce0000000005 */
.L_x_5:
[----:B------:R-:W-:Y:S05]  /*05b0*/  BSYNC.RECONVERGENT B0 ;  /* 0x0000000000007941 */ /* 0x000fea0003800200 */
.L_x_3:
        /* <DEDUP_REMOVED lines=8> */
[----:B------:R-:W-:Y:S05]  /*0640*/  BRA `(.L_x_8) ;  /* 0x0000000000107947 */ /* 0x000fea0003800000 */
.L_x_7:
[----:B------:R-:W-:Y:S01]  /*0650*/  FMUL.FTZ R7, R0, R5 ;  /* 0x0000000500077220 */ /* 0x000fe20000410000 */
[----:B------:R-:W-:-:S03]  /*0660*/  FMUL.FTZ R5, R5, 0.5 ;  /* 0x3f00000005057820 */ /* 0x000fc60000410000 */
[----:B------:R-:W-:-:S04]  /*0670*/  FFMA R0, -R7, R7, R0 ;  /* 0x0000000707007223 */ /* 0x000fc80000000100 */
[----:B------:R-:W-:-:S07]  /*0680*/  FFMA R0, R0, R5, R7 ;  /* 0x0000000500007223 */ /* 0x000fce0000000007 */
.L_x_8:
[----:B------:R-:W-:Y:S05]  /*0690*/  BSYNC.RECONVERGENT B0 ;  /* 0x0000000000007941 */ /* 0x000fea0003800200 */
.L_x_6:
[----:B------:R-:W0:Y:S01]  /*06a0*/  LDCU.64 UR6, c[0x0][0x380] ;  /* 0x00007000ff0677ac */ /* 0x000e220008000a00 */
[----:B------:R-:W-:Y:S01]  /*06b0*/  FADD.SAT R2, RZ, R2 ;  /* 0x00000002ff027221 */ /* 0x000fe20000002000 */
[----:B------:R-:W-:Y:S01]  /*06c0*/  FADD.SAT R3, RZ, R3 ;  /* 0x00000003ff037221 */ /* 0x000fe20000002000 */
[----:B------:R-:W-:Y:S02]  /*06d0*/  FADD.SAT R0, RZ, R0 ;  /* 0x00000000ff007221 */ /* 0x000fe40000002000 */
[----:B------:R-:W-:Y:S01]  /*06e0*/  FMUL R4, R2, 255 ;  /* 0x437f000002047820 */ /* 0x000fe20000400000 */
[----:B------:R-:W-:Y:S01]  /*06f0*/  FMUL R6, R3, 255 ;  /* 0x437f000003067820 */ /* 0x000fe20000400000 */
[----:B------:R-:W-:Y:S02]  /*0700*/  FMUL R0, R0, 255 ;  /* 0x437f000000007820 */ /* 0x000fe40000400000 */
[----:B------:R-:W1:Y:S08]  /*0710*/  F2I.U32.TRUNC.NTZ R5, R4 ;  /* 0x0000000400057305 */ /* 0x000e70000020f000 */
[----:B------:R-:W2:Y:S01]  /*0720*/  F2I.U32.TRUNC.NTZ R7, R6 ;  /* 0x0000000600077305 */ /* 0x000ea2000020f000 */
[----:B0-----:R-:W-:-:S04]  /*0730*/  IADD3 R2, P0, PT, R14, UR6, RZ ;  /* 0x000000060e027c10 */ /* 0x001fc8000ff1e0ff */
[----:B------:R-:W-:-:S03]  /*0740*/  LEA.HI.X.SX32 R3, R14, UR7, 0x1, P0 ;  /* 0x000000070e037c11 */ /* 0x000fc600080f0eff */
[----:B------:R-:W0:Y:S02]  /*0750*/  F2I.U32.TRUNC.NTZ R9, R0 ;  /* 0x0000000000097305 */ /* 0x000e24000020f000 */
[----:B-1----:R-:W-:Y:S04]  /*0760*/  STG.E.U8 desc[UR4][R2.64], R5 ;  /* 0x0000000502007986 */ /* 0x002fe8000c101104 */
[----:B--2---:R-:W-:Y:S04]  /*0770*/  STG.E.U8 desc[UR4][R2.64+0x1], R7 ;  /* 0x0000010702007986 */ /* 0x004fe8000c101104 */
[----:B0-----:R-:W-:Y:S01]  /*0780*/  STG.E.U8 desc[UR4][R2.64+0x2], R9 ;  /* 0x0000020902007986 */ /* 0x001fe2000c101104 */
[----:B------:R-:W-:Y:S05]  /*0790*/  EXIT ;  /* 0x000000000000794d */ /* 0x000fea0003800000 */
        .weak           $__internal_0_$__cuda_sm20_sqrt_rn_f32_slowpath
        .type           $__internal_0_$__cuda_sm20_sqrt_rn_f32_slowpath,@function
        .size           $__internal_0_$__cuda_sm20_sqrt_rn_f32_slowpath,(.L_x_12 - $__internal_0_$__cuda_sm20_sqrt_rn_f32_slowpath)
$__internal_0_$__cuda_sm20_sqrt_rn_f32_slowpath:
[----:B------:R-:W-:-:S13]  /*07a0*/  LOP3.LUT P0, RZ, R0, 0x7fffffff, RZ, 0xc0, !PT ;  /* 0x7fffffff00ff7812 */ /* 0x000fda000780c0ff */
[----:B------:R-:W-:Y:S01]  /*07b0*/  @!P0 MOV R4, R0 ;  /* 0x0000000000048202 */ /* 0x000fe20000000f00 */
[----:B------:R-:W-:Y:S06]  /*07c0*/  @!P0 BRA `(.L_x_9) ;  /* 0x0000000000408947 */ /* 0x000fec0003800000 */
[----:B------:R-:W-:-:S13]  /*07d0*/  FSETP.GEU.FTZ.AND P0, PT, R0, RZ, PT ;  /* 0x000000ff0000720b */ /* 0x000fda0003f1e000 */
[----:B------:R-:W-:Y:S01]  /*07e0*/  @!P0 IMAD.MOV.U32 R4, RZ, RZ, 0x7fffffff ;  /* 0x7fffffffff048424 */ /* 0x000fe200078e00ff */
[----:B------:R-:W-:Y:S06]  /*07f0*/  @!P0 BRA `(.L_x_9) ;  /* 0x0000000000348947 */ /* 0x000fec0003800000 */
[----:B------:R-:W-:-:S13]  /*0800*/  FSETP.GTU.FTZ.AND P0, PT, |R0|, +INF , PT ;  /* 0x7f8000000000780b */ /* 0x000fda0003f1c200 */
[----:B------:R-:W-:Y:S01]  /*0810*/  @P0 FADD.FTZ R4, R0, 1 ;  /* 0x3f80000000040421 */ /* 0x000fe20000010000 */
[----:B------:R-:W-:Y:S06]  /*0820*/  @P0 BRA `(.L_x_9) ;  /* 0x0000000000280947 */ /* 0x000fec0003800000 */
[----:B------:R-:W-:-:S13]  /*0830*/  FSETP.NEU.FTZ.AND P0, PT, |R0|, +INF , PT ;  /* 0x7f8000000000780b */ /* 0x000fda0003f1d200 */
[----:B------:R-:W-:-:S04]  /*0840*/  @P0 FFMA R5, R0, 1.84467440737095516160e+19, RZ ;  /* 0x5f80000000050823 */ /* 0x000fc800000000ff */
[----:B------:R-:W0:Y:S02]  /*0850*/  @P0 MUFU.RSQ R4, R5 ;  /* 0x0000000500040308 */ /* 0x000e240000001400 */
[----:B0-----:R-:W-:Y:S01]  /*0860*/  @P0 FMUL.FTZ R8, R5, R4 ;  /* 0x0000000405080220 */ /* 0x001fe20000410000 */
[----:B------:R-:W-:Y:S01]  /*0870*/  @P0 FMUL.FTZ R9, R4, 0.5 ;  /* 0x3f00000004090820 */ /* 0x000fe20000410000 */
[----:B------:R-:W-:Y:S02]  /*0880*/  @!P0 MOV R4, R0 ;  /* 0x0000000000048202 */ /* 0x000fe40000000f00 */
[----:B------:R-:W-:-:S04]  /*0890*/  @P0 FADD.FTZ R7, -R8, -RZ ;  /* 0x800000ff08070221 */ /* 0x000fc80000010100 */
[----:B------:R-:W-:-:S04]  /*08a0*/  @P0 FFMA R7, R8, R7, R5 ;  /* 0x0000000708070223 */ /* 0x000fc80000000005 */
[----:B------:R-:W-:-:S04]  /*08b0*/  @P0 FFMA R7, R7, R9, R8 ;  /* 0x0000000907070223 */ /* 0x000fc80000000008 */
[----:B------:R-:W-:-:S07]  /*08c0*/  @P0 FMUL.FTZ R4, R7, 2.3283064365386962891e-10 ;  /* 0x2f80000007040820 */ /* 0x000fce0000410000 */
.L_x_9:
[----:B------:R-:W-:Y:S01]  /*08d0*/  IMAD.MOV.U32 R0, RZ, RZ, R4 ;  /* 0x000000ffff007224 */ /* 0x000fe200078e0004 */
[----:B------:R-:W-:Y:S01]  /*08e0*/  MOV R4, R10 ;  /* 0x0000000a00047202 */ /* 0x000fe20000000f00 */
[----:B------:R-:W-:-:S04]  /*08f0*/  IMAD.MOV.U32 R5, RZ, RZ, 0x0 ;  /* 0x00000000ff057424 */ /* 0x000fc800078e00ff */
[----:B------:R-:W-:Y:S05]  /*0900*/  RET.REL.NODEC R4 `(_Z12renderKernelPhiiiiffffffffffffP17curandStateXORWOW) ;  /* 0xfffffff404bc7950 */ /* 0x000fea0003c3ffff */
.L_x_10:
[----:B------:R-:W-:-:S00]  /*0910*/  BRA `(.L_x_10) ;  /* 0xfffffffc00fc7947 */ /* 0x000fc0000383ffff */
[----:B------:R-:W-:-:S00]  /*0920*/  NOP ;  /* 0x0000000000007918 */ /* 0x000fc00000000000 */
        /* <DEDUP_REMOVED lines=13> */
.L_x_12:


//--------------------- .text._Z18init_random_statesP17curandStateXORWOWiy --------------------------
	.section	.text._Z18init_random_statesP17curandStateXORWOWiy,"ax",@progbits
	.align	128
        .global         _Z18init_random_statesP17curandStateXORWOWiy
        .type           _Z18init_random_statesP17curandStateXORWOWiy,@function
        .size           _Z18init_random_statesP17curandStateXORWOWiy,(.L_x_14 - _Z18init_random_statesP17curandStateXORWOWiy)
        .other          _Z18init_random_statesP17curandStateXORWOWiy,@"STO_CUDA_ENTRY STV_DEFAULT"
_Z18init_random_statesP17curandStateXORWOWiy:
.text._Z18init_random_statesP17curandStateXORWOWiy:
[----:B------:R-:W-:Y:S01]  /*0000*/  LDC R1, c[0x0][0x37c] ;  /* 0x0000df00ff017b82 */ /* 0x000fe20000000800 */
[----:B------:R-:W0:Y:S07]  /*0010*/  S2R R0, SR_TID.X ;  /* 0x0000000000007919 */ /* 0x000e2e0000002100 */
[----:B------:R-:W0:Y:S01]  /*0020*/  S2UR UR4, SR_CTAID.X ;  /* 0x00000000000479c3 */ /* 0x000e220000002500 */
[----:B------:R-:W1:Y:S07]  /*0030*/  LDCU UR5, c[0x0][0x388] ;  /* 0x00007100ff0577ac */ /* 0x000e6e0008000800 */
[----:B------:R-:W0:Y:S02]  /*0040*/  LDC R5, c[0x0][0x360] ;  /* 0x0000d800ff057b82 */ /* 0x000e240000000800 */
[----:B0-----:R-:W-:-:S05]  /*0050*/  IMAD R5, R5, UR4, R0 ;  /* 0x0000000405057c24 */ /* 0x001fca000f8e0200 */
[----:B-1----:R-:W-:-:S13]  /*0060*/  ISETP.GE.AND P0, PT, R5, UR5, PT ;  /* 0x0000000505007c0c */ /* 0x002fda000bf06270 */
[----:B------:R-:W-:Y:S05]  /*0070*/  @P0 EXIT ;  /* 0x000000000000094d */ /* 0x000fea0003800000 */
[----:B------:R-:W0:Y:S01]  /*0080*/  LDCU.64 UR4, c[0x0][0x390] ;  /* 0x00007200ff0477ac */ /* 0x000e220008000a00 */
[----:B------:R-:W1:Y:S01]  /*0090*/  LDC.64 R2, c[0x0][0x380] ;  /* 0x0000e000ff027b82 */ /* 0x000e620000000a00 */
[----:B0-----:R-:W-:-:S04]  /*00a0*/  IADD3 R0, P0, PT, R5, UR4, RZ ;  /* 0x0000000405007c10 */ /* 0x001fc8000ff1e0ff */
[C---:B------:R-:W-:Y:S01]  /*00b0*/  LEA.HI.X.SX32 R4, R5.reuse, UR5, 0x1, P0 ;  /* 0x0000000505047c11 */ /* 0x040fe200080f0eff */
[----:B------:R-:W0:Y:S01]  /*00c0*/  LDCU.64 UR4, c[0x0][0x358] ;  /* 0x00006b00ff0477ac */ /* 0x000e220008000a00 */
[----:B------:R-:W-:Y:S01]  /*00d0*/  LOP3.LUT R0, R0, 0xaad26b49, RZ, 0x3c, !PT ;  /* 0xaad26b4900007812 */ /* 0x000fe200078e3cff */
[----:B-1----:R-:W-:Y:S01]  /*00e0*/  IMAD.WIDE R2, R5, 0x30, R2 ;  /* 0x0000003005027825 */ /* 0x002fe200078e0202 */
[----:B------:R-:W-:-:S03]  /*00f0*/  LOP3.LUT R4, R4, 0xf7dcefdd, RZ, 0x3c, !PT ;  /* 0xf7dcefdd04047812 */ /* 0x000fc600078e3cff */
[----:B------:R-:W-:Y:S02]  /*0100*/  IMAD R0, R0, 0x4182bed5, RZ ;  /* 0x4182bed500007824 */ /* 0x000fe400078e02ff */
[----:B------:R-:W-:Y:S02]  /*0110*/  IMAD R7, R4, -0x658354e5, RZ ;  /* 0x9a7cab1b04077824 */ /* 0x000fe400078e02ff */
[C---:B------:R-:W-:Y:S01]  /*0120*/  VIADD R5, R0.reuse, 0x75bcd15 ;  /* 0x075bcd1500057836 */ /* 0x040fe20000000000 */
[C---:B------:R-:W-:Y:S01]  /*0130*/  LOP3.LUT R8, R0.reuse, 0x159a55e5, RZ, 0x3c, !PT ;  /* 0x159a55e500087812 */ /* 0x040fe200078e3cff */
[C---:B------:R-:W-:Y:S01]  /*0140*/  VIADD R9, R7.reuse, 0x1f123bb5 ;  /* 0x1f123bb507097836 */ /* 0x040fe20000000000 */
[C---:B------:R-:W-:Y:S01]  /*0150*/  IADD3 R4, PT, PT, R0.reuse, 0x64f0c9, R7 ;  /* 0x0064f0c900047810 */ /* 0x040fe20007ffe007 */
[----:B------:R-:W-:Y:S01]  /*0160*/  VIADD R11, R0, 0x583f19 ;  /* 0x00583f19000b7836 */ /* 0x000fe20000000000 */
[----:B------:R-:W-:-:S03]  /*0170*/  LOP3.LUT R10, R7, 0x5491333, RZ, 0x3c, !PT ;  /* 0x05491333070a7812 */ /* 0x000fc600078e3cff */
[----:B0-----:R-:W-:Y:S04]  /*0180*/  STG.E.64 desc[UR4][R2.64], R4 ;  /* 0x0000000402007986 */ /* 0x001fe8000c101b04 */
[----:B------:R-:W-:Y:S04]  /*0190*/  STG.E.64 desc[UR4][R2.64+0x8], R8 ;  /* 0x0000080802007986 */ /* 0x000fe8000c101b04 */
[----:B------:R-:W-:Y:S04]  /*01a0*/  STG.E.64 desc[UR4][R2.64+0x18], RZ ;  /* 0x000018ff02007986 */ /* 0x000fe8000c101b04 */
[----:B------:R-:W-:Y:S04]  /*01b0*/  STG.E desc[UR4][R2.64+0x20], RZ ;  /* 0x000020ff02007986 */ /* 0x000fe8000c101904 */
[----:B------:R-:W-:Y:S04]  /*01c0*/  STG.E.64 desc[UR4][R2.64+0x28], RZ ;  /* 0x000028ff02007986 */ /* 0x000fe8000c101b04 */
[----:B------:R-:W-:Y:S01]  /*01d0*/  STG.E.64 desc[UR4][R2.64+0x10], R10 ;  /* 0x0000100a02007986 */ /* 0x000fe2000c101b04 */
[----:B------:R-:W-:Y:S05]  /*01e0*/  EXIT ;  /* 0x000000000000794d */ /* 0x000fea0003800000 */
.L_x_11:
        /* <DEDUP_REMOVED lines=9> */
.L_x_14:


//--------------------- .nv.global.init           --------------------------
	.section	.nv.global.init,"aw",@progbits
	.align	4
.nv.global.init:
	.type		mrg32k3aM1SubSeq,@object
	.size		mrg32k3aM1SubSeq,(mrg32k3aM2SubSeq - mrg32k3aM1SubSeq)
mrg32k3aM1SubSeq:
        /*0000*/ 	.byte	0x0b, 0xcc, 0xee, 0x04, 0x73, 0x29, 0x8b, 0x6f, 0xf6, 0x53, 0x03, 0xf6, 0x23, 0xf6, 0xea, 0xda
        /* <DEDUP_REMOVED lines=125> */
	.type		mrg32k3aM2SubSeq,@object
	.size		mrg32k3aM2SubSeq,(mrg32k3aM1 - mrg32k3aM2SubSeq)
mrg32k3aM2SubSeq:
        /* <DEDUP_REMOVED lines=126> */
	.type		mrg32k3aM1,@object
	.size		mrg32k3aM1,(mrg32k3aM1Seq - mrg32k3aM1)
mrg32k3aM1:
        /* <DEDUP_REMOVED lines=144> */
	.type		mrg32k3aM1Seq,@object
	.size		mrg32k3aM1Seq,(mrg32k3aM2 - mrg32k3aM1Seq)
mrg32k3aM1Seq:
        /* <DEDUP_REMOVED lines=144> */
	.type		mrg32k3aM2,@object
	.size		mrg32k3aM2,(mrg32k3aM2Seq - mrg32k3aM2)
mrg32k3aM2:
        /* <DEDUP_REMOVED lines=144> */
	.type		mrg32k3aM2Seq,@object
	.size		mrg32k3aM2Seq,(precalc_xorwow_matrix - mrg32k3aM2Seq)
mrg32k3aM2Seq:
        /* <DEDUP_REMOVED lines=144> */
	.type		precalc_xorwow_matrix,@object
	.size		precalc_xorwow_matrix,(precalc_xorwow_offset_matrix - precalc_xorwow_matrix)
precalc_xorwow_matrix:
        /* <DEDUP_REMOVED lines=6400> */
	.type		precalc_xorwow_offset_matrix,@object
	.size		precalc_xorwow_offset_matrix,(.L_1 - precalc_xorwow_offset_matrix)
precalc_xorwow_offset_matrix:
        /* <DEDUP_REMOVED lines=6400> */
.L_1:


//--------------------- .nv.shared.reserved.0     --------------------------
	.section	.nv.shared.reserved.0,"aw",@nobits
	.weak		__nv_reservedSMEM_offset_0_alias
	.size		__nv_reservedSMEM_offset_0_alias, 0, 64
	.other		__nv_reservedSMEM_offset_0_alias,@"STO_CUDA_RESERVED_SHARED STV_DEFAULT"
__nv_reservedSMEM_offset_0_alias:
	.zero		0
	.zero		64


//--------------------- .nv.constant0._Z12renderKernelPhiiiiffffffffffffP17curandStateXORWOW --------------------------
	.section	.nv.constant0._Z12renderKernelPhiiiiffffffffffffP17curandStateXORWOW,"a",@progbits
	.sectionflags	@""
	.align	4
.nv.constant0._Z12renderKernelPhiiiiffffffffffffP17curandStateXORWOW:
	.zero		976


//--------------------- .nv.constant0._Z18init_random_statesP17curandStateXORWOWiy --------------------------
	.section	.nv.constant0._Z18init_random_statesP17curandStateXORWOWiy,"a",@progbits
	.sectionflags	@""
	.align	4
.nv.constant0._Z18init_random_statesP17curandStateXORWOWiy:
	.zero		920


//--------------------- SYMBOLS --------------------------

	.type		.nv.reservedSmem.offset0,@object
	.size		.nv.reservedSmem.offset0,0x4
